//
// Generated by NVIDIA NVVM Compiler
//
// Compiler Build ID: CL-36424714
// Cuda compilation tools, release 13.0, V13.0.88
// Based on NVVM 20.0.0
//

.version 9.0
.target sm_100
.address_size 64

	// .globl	mymatmul_kernel0
// _ZZ16mymatmul_kernel0E11data_shared has been demoted
// _ZZ16mymatmul_kernel0E13kernel_shared has been demoted

.visible .entry mymatmul_kernel0(
	.param .u64 .ptr .align 1 mymatmul_kernel0_param_0,
	.param .u64 .ptr .align 1 mymatmul_kernel0_param_1,
	.param .u64 .ptr .align 1 mymatmul_kernel0_param_2
)
.maxntid 64
{
	.reg .pred 	%p<4>;
	.reg .b16 	%rs<3>;
	.reg .b32 	%r<60>;
	.reg .b32 	%f<286>;
	.reg .b64 	%rd<15>;
	// demoted variable
	.shared .align 4 .b8 _ZZ16mymatmul_kernel0E11data_shared[8192];
	// demoted variable
	.shared .align 4 .b8 _ZZ16mymatmul_kernel0E13kernel_shared[4096];
	ld.param.u64 	%rd4, [mymatmul_kernel0_param_1];
	cvta.to.global.u64 	%rd1, %rd4;
	mov.u32 	%r1, %ctaid.x;
	shl.b32 	%r18, %r1, 9;
	mov.u32 	%r2, %tid.x;
	or.b32  	%r19, %r18, %r2;
	shl.b32 	%r20, %r2, 5;
	and.b32  	%r21, %r20, 1024;
	and.b32  	%r22, %r19, 2147418143;
	or.b32  	%r3, %r22, %r21;
	shl.b32 	%r23, %r1, 5;
	and.b32  	%r4, %r23, 4064;
	and.b32  	%r24, %r20, 1792;
	mov.u32 	%r25, _ZZ16mymatmul_kernel0E11data_shared;
	add.s32 	%r5, %r25, %r24;
	cvt.u16.u32 	%rs1, %r2;
	and.b16  	%rs2, %rs1, 7;
	mul.wide.u16 	%r26, %rs2, 8;
	mov.u32 	%r27, _ZZ16mymatmul_kernel0E13kernel_shared;
	add.s32 	%r28, %r26, %r27;
	add.s32 	%r6, %r28, 68;
	mov.b32 	%r56, 0;
	mov.f32 	%f254, 0f00000000;
	mov.f32 	%f255, %f254;
	mov.f32 	%f256, %f254;
	mov.f32 	%f257, %f254;
	mov.f32 	%f258, %f254;
	mov.f32 	%f259, %f254;
	mov.f32 	%f260, %f254;
	mov.f32 	%f261, %f254;
	mov.f32 	%f262, %f254;
	mov.f32 	%f263, %f254;
	mov.f32 	%f264, %f254;
	mov.f32 	%f265, %f254;
	mov.f32 	%f266, %f254;
	mov.f32 	%f267, %f254;
	mov.f32 	%f268, %f254;
	mov.f32 	%f269, %f254;
	mov.f32 	%f270, %f254;
	mov.f32 	%f271, %f254;
	mov.f32 	%f272, %f254;
	mov.f32 	%f273, %f254;
	mov.f32 	%f274, %f254;
	mov.f32 	%f275, %f254;
	mov.f32 	%f276, %f254;
	mov.f32 	%f277, %f254;
	mov.f32 	%f278, %f254;
	mov.f32 	%f279, %f254;
	mov.f32 	%f280, %f254;
	mov.f32 	%f281, %f254;
	mov.f32 	%f282, %f254;
	mov.f32 	%f283, %f254;
	mov.f32 	%f284, %f254;
	mov.f32 	%f285, %f254;
$L__BB0_1:
	ld.param.u64 	%rd13, [mymatmul_kernel0_param_0];
	bar.sync 	0;
	shl.b32 	%r30, %r56, 5;
	add.s32 	%r31, %r3, %r30;
	cvta.to.global.u64 	%rd5, %rd13;
	mul.wide.u32 	%rd6, %r31, 4;
	add.s64 	%rd7, %rd5, %rd6;
	ld.global.nc.f32 	%f130, [%rd7];
	shl.b32 	%r32, %r2, 2;
	mov.u32 	%r33, _ZZ16mymatmul_kernel0E11data_shared;
	add.s32 	%r34, %r33, %r32;
	st.shared.f32 	[%r34], %f130;
	ld.global.nc.f32 	%f131, [%rd7+8192];
	st.shared.f32 	[%r34+256], %f131;
	ld.global.nc.f32 	%f132, [%rd7+16384];
	st.shared.f32 	[%r34+512], %f132;
	ld.global.nc.f32 	%f133, [%rd7+24576];
	st.shared.f32 	[%r34+768], %f133;
	ld.global.nc.f32 	%f134, [%rd7+32768];
	st.shared.f32 	[%r34+1024], %f134;
	ld.global.nc.f32 	%f135, [%rd7+40960];
	st.shared.f32 	[%r34+1280], %f135;
	ld.global.nc.f32 	%f136, [%rd7+49152];
	st.shared.f32 	[%r34+1536], %f136;
	ld.global.nc.f32 	%f137, [%rd7+57344];
	st.shared.f32 	[%r34+1792], %f137;
	ld.global.nc.f32 	%f138, [%rd7+65536];
	st.shared.f32 	[%r34+2048], %f138;
	ld.global.nc.f32 	%f139, [%rd7+73728];
	st.shared.f32 	[%r34+2304], %f139;
	ld.global.nc.f32 	%f140, [%rd7+81920];
	st.shared.f32 	[%r34+2560], %f140;
	ld.global.nc.f32 	%f141, [%rd7+90112];
	st.shared.f32 	[%r34+2816], %f141;
	ld.global.nc.f32 	%f142, [%rd7+98304];
	st.shared.f32 	[%r34+3072], %f142;
	ld.global.nc.f32 	%f143, [%rd7+106496];
	st.shared.f32 	[%r34+3328], %f143;
	ld.global.nc.f32 	%f144, [%rd7+114688];
	st.shared.f32 	[%r34+3584], %f144;
	ld.global.nc.f32 	%f145, [%rd7+122880];
	st.shared.f32 	[%r34+3840], %f145;
	ld.global.nc.f32 	%f146, [%rd7+131072];
	st.shared.f32 	[%r34+4096], %f146;
	ld.global.nc.f32 	%f147, [%rd7+139264];
	st.shared.f32 	[%r34+4352], %f147;
	ld.global.nc.f32 	%f148, [%rd7+147456];
	st.shared.f32 	[%r34+4608], %f148;
	ld.global.nc.f32 	%f149, [%rd7+155648];
	st.shared.f32 	[%r34+4864], %f149;
	ld.global.nc.f32 	%f150, [%rd7+163840];
	st.shared.f32 	[%r34+5120], %f150;
	ld.global.nc.f32 	%f151, [%rd7+172032];
	st.shared.f32 	[%r34+5376], %f151;
	ld.global.nc.f32 	%f152, [%rd7+180224];
	st.shared.f32 	[%r34+5632], %f152;
	ld.global.nc.f32 	%f153, [%rd7+188416];
	st.shared.f32 	[%r34+5888], %f153;
	ld.global.nc.f32 	%f154, [%rd7+196608];
	st.shared.f32 	[%r34+6144], %f154;
	ld.global.nc.f32 	%f155, [%rd7+204800];
	st.shared.f32 	[%r34+6400], %f155;
	ld.global.nc.f32 	%f156, [%rd7+212992];
	st.shared.f32 	[%r34+6656], %f156;
	ld.global.nc.f32 	%f157, [%rd7+221184];
	st.shared.f32 	[%r34+6912], %f157;
	ld.global.nc.f32 	%f158, [%rd7+229376];
	st.shared.f32 	[%r34+7168], %f158;
	ld.global.nc.f32 	%f159, [%rd7+237568];
	st.shared.f32 	[%r34+7424], %f159;
	ld.global.nc.f32 	%f160, [%rd7+245760];
	st.shared.f32 	[%r34+7680], %f160;
	ld.global.nc.f32 	%f161, [%rd7+253952];
	st.shared.f32 	[%r34+7936], %f161;
	shl.b32 	%r35, %r56, 17;
	shl.b32 	%r36, %r2, 7;
	or.b32  	%r37, %r36, %r2;
	and.b32  	%r38, %r37, 4127;
	add.s32 	%r39, %r38, %r4;
	or.b32  	%r40, %r39, %r35;
	mul.wide.u32 	%rd8, %r40, 4;
	add.s64 	%rd9, %rd1, %rd8;
	ld.global.nc.f32 	%f162, [%rd9];
	mov.u32 	%r41, _ZZ16mymatmul_kernel0E13kernel_shared;
	add.s32 	%r42, %r41, %r32;
	st.shared.f32 	[%r42], %f162;
	ld.global.nc.f32 	%f163, [%rd9+32768];
	st.shared.f32 	[%r42+256], %f163;
	ld.global.nc.f32 	%f164, [%rd9+65536];
	st.shared.f32 	[%r42+512], %f164;
	ld.global.nc.f32 	%f165, [%rd9+98304];
	st.shared.f32 	[%r42+768], %f165;
	ld.global.nc.f32 	%f166, [%rd9+131072];
	st.shared.f32 	[%r42+1024], %f166;
	ld.global.nc.f32 	%f167, [%rd9+163840];
	st.shared.f32 	[%r42+1280], %f167;
	ld.global.nc.f32 	%f168, [%rd9+196608];
	st.shared.f32 	[%r42+1536], %f168;
	ld.global.nc.f32 	%f169, [%rd9+229376];
	st.shared.f32 	[%r42+1792], %f169;
	ld.global.nc.f32 	%f170, [%rd9+262144];
	st.shared.f32 	[%r42+2048], %f170;
	ld.global.nc.f32 	%f171, [%rd9+294912];
	st.shared.f32 	[%r42+2304], %f171;
	ld.global.nc.f32 	%f172, [%rd9+327680];
	st.shared.f32 	[%r42+2560], %f172;
	ld.global.nc.f32 	%f173, [%rd9+360448];
	st.shared.f32 	[%r42+2816], %f173;
	ld.global.nc.f32 	%f174, [%rd9+393216];
	st.shared.f32 	[%r42+3072], %f174;
	ld.global.nc.f32 	%f175, [%rd9+425984];
	st.shared.f32 	[%r42+3328], %f175;
	ld.global.nc.f32 	%f176, [%rd9+458752];
	st.shared.f32 	[%r42+3584], %f176;
	ld.global.nc.f32 	%f177, [%rd9+491520];
	st.shared.f32 	[%r42+3840], %f177;
	bar.sync 	0;
	mov.b32 	%r57, 0;
$L__BB0_2:
	shl.b32 	%r44, %r57, 5;
	add.s32 	%r9, %r5, %r44;
	shl.b32 	%r45, %r57, 10;
	add.s32 	%r58, %r6, %r45;
	mov.b32 	%r59, 4096;
$L__BB0_3:
	add.s32 	%r46, %r9, %r59;
	ld.shared.f32 	%f178, [%r46+2048];
	ld.shared.f32 	%f179, [%r46];
	ld.shared.f32 	%f180, [%r46+-2048];
	ld.shared.f32 	%f181, [%r46+-4096];
	ld.shared.f32 	%f182, [%r58+-68];
	fma.rn.f32 	%f285, %f181, %f182, %f285;
	ld.shared.f32 	%f183, [%r58+-4];
	fma.rn.f32 	%f281, %f181, %f183, %f281;
	fma.rn.f32 	%f277, %f180, %f182, %f277;
	fma.rn.f32 	%f273, %f180, %f183, %f273;
	fma.rn.f32 	%f269, %f179, %f182, %f269;
	fma.rn.f32 	%f265, %f179, %f183, %f265;
	fma.rn.f32 	%f261, %f178, %f182, %f261;
	fma.rn.f32 	%f257, %f178, %f183, %f257;
	ld.shared.f32 	%f184, [%r58+-64];
	fma.rn.f32 	%f284, %f181, %f184, %f284;
	ld.shared.f32 	%f185, [%r58];
	fma.rn.f32 	%f280, %f181, %f185, %f280;
	fma.rn.f32 	%f276, %f180, %f184, %f276;
	fma.rn.f32 	%f272, %f180, %f185, %f272;
	fma.rn.f32 	%f268, %f179, %f184, %f268;
	fma.rn.f32 	%f264, %f179, %f185, %f264;
	fma.rn.f32 	%f260, %f178, %f184, %f260;
	fma.rn.f32 	%f256, %f178, %f185, %f256;
	ld.shared.f32 	%f186, [%r46+2176];
	ld.shared.f32 	%f187, [%r46+128];
	ld.shared.f32 	%f188, [%r46+-1920];
	ld.shared.f32 	%f189, [%r46+-3968];
	fma.rn.f32 	%f283, %f189, %f182, %f283;
	fma.rn.f32 	%f279, %f189, %f183, %f279;
	fma.rn.f32 	%f275, %f188, %f182, %f275;
	fma.rn.f32 	%f271, %f188, %f183, %f271;
	fma.rn.f32 	%f267, %f187, %f182, %f267;
	fma.rn.f32 	%f263, %f187, %f183, %f263;
	fma.rn.f32 	%f259, %f186, %f182, %f259;
	fma.rn.f32 	%f255, %f186, %f183, %f255;
	fma.rn.f32 	%f282, %f189, %f184, %f282;
	fma.rn.f32 	%f278, %f189, %f185, %f278;
	fma.rn.f32 	%f274, %f188, %f184, %f274;
	fma.rn.f32 	%f270, %f188, %f185, %f270;
	fma.rn.f32 	%f266, %f187, %f184, %f266;
	fma.rn.f32 	%f262, %f187, %f185, %f262;
	fma.rn.f32 	%f258, %f186, %f184, %f258;
	fma.rn.f32 	%f254, %f186, %f185, %f254;
	add.s32 	%r59, %r59, 4;
	add.s32 	%r58, %r58, 128;
	setp.ne.s32 	%p1, %r59, 4128;
	@%p1 bra 	$L__BB0_3;
	add.s32 	%r57, %r57, 1;
	setp.ne.s32 	%p2, %r57, 4;
	@%p2 bra 	$L__BB0_2;
	add.s32 	%r56, %r56, 1;
	setp.ne.s32 	%p3, %r56, 32;
	@%p3 bra 	$L__BB0_1;
	ld.param.u64 	%rd14, [mymatmul_kernel0_param_2];
	cvta.to.global.u64 	%rd10, %rd14;
	shl.b32 	%r47, %r1, 11;
	and.b32  	%r48, %r47, 2147221504;
	shl.b32 	%r49, %r2, 10;
	and.b32  	%r50, %r49, 57344;
	or.b32  	%r51, %r48, %r50;
	or.b32  	%r52, %r51, %r4;
	shl.b32 	%r53, %r2, 1;
	and.b32  	%r54, %r53, 14;
	add.s32 	%r55, %r52, %r54;
	mul.wide.u32 	%rd11, %r55, 4;
	add.s64 	%rd12, %rd10, %rd11;
	st.global.f32 	[%rd12], %f285;
	st.global.f32 	[%rd12+64], %f281;
	st.global.f32 	[%rd12+262144], %f277;
	st.global.f32 	[%rd12+262208], %f273;
	st.global.f32 	[%rd12+524288], %f269;
	st.global.f32 	[%rd12+524352], %f265;
	st.global.f32 	[%rd12+786432], %f261;
	st.global.f32 	[%rd12+786496], %f257;
	st.global.f32 	[%rd12+4], %f284;
	st.global.f32 	[%rd12+68], %f280;
	st.global.f32 	[%rd12+262148], %f276;
	st.global.f32 	[%rd12+262212], %f272;
	st.global.f32 	[%rd12+524292], %f268;
	st.global.f32 	[%rd12+524356], %f264;
	st.global.f32 	[%rd12+786436], %f260;
	st.global.f32 	[%rd12+786500], %f256;
	st.global.f32 	[%rd12+16384], %f283;
	st.global.f32 	[%rd12+16448], %f279;
	st.global.f32 	[%rd12+278528], %f275;
	st.global.f32 	[%rd12+278592], %f271;
	st.global.f32 	[%rd12+540672], %f267;
	st.global.f32 	[%rd12+540736], %f263;
	st.global.f32 	[%rd12+802816], %f259;
	st.global.f32 	[%rd12+802880], %f255;
	st.global.f32 	[%rd12+16388], %f282;
	st.global.f32 	[%rd12+16452], %f278;
	st.global.f32 	[%rd12+278532], %f274;
	st.global.f32 	[%rd12+278596], %f270;
	st.global.f32 	[%rd12+540676], %f266;
	st.global.f32 	[%rd12+540740], %f262;
	st.global.f32 	[%rd12+802820], %f258;
	st.global.f32 	[%rd12+802884], %f254;
	ret;

}


// ===== COMPILED SASS (sm_100) =====

	.target	sm_100

	.elftype	@"ET_EXEC"


//--------------------- .note.nv.tkinfo           --------------------------
	.section	.note.nv.tkinfo,"",@"SHT_NOTE"
	.sectionflags	@"SHF_NOTE_NV_TKINFO"
	.tkinfo
        /*0018*/ 	.word	0x00000002
        /*0030*/ 	.string	""
        /*0030*/ 	.string	"ptxas"
        /*0030*/ 	.string	"Cuda compilation tools, release 13.0, V13.0.88"
        /*0030*/ 	.string	"Build cuda_13.0.r13.0/compiler.36424714_0"
        /*0030*/ 	.string	"-arch sm_100 -m 64 "



//--------------------- .note.nv.cuinfo           --------------------------
	.section	.note.nv.cuinfo,"",@"SHT_NOTE"
	.sectionflags	@"SHF_NOTE_NV_CUINFO"
        /*0018*/ 	.short	0x0002
        /*001a*/ 	.short	0x0064
        /*001c*/ 	.short	0x0082
	.zero		2


//--------------------- .nv.info                  --------------------------
	.section	.nv.info,"",@"SHT_CUDA_INFO"
	.align	4


	//----- nvinfo : EIATTR_REGCOUNT
	.align		4
        /*0000*/ 	.byte	0x04, 0x2f
        /*0002*/ 	.short	(.L_1 - .L_0)
	.align		4
.L_0:
        /*0004*/ 	.word	index@(mymatmul_kernel0)
        /*0008*/ 	.word	0x00000050


	//----- nvinfo : EIATTR_FRAME_SIZE
	.align		4
.L_1:
        /*000c*/ 	.byte	0x04, 0x11
        /*000e*/ 	.short	(.L_3 - .L_2)
	.align		4
.L_2:
        /*0010*/ 	.word	index@(mymatmul_kernel0)
        /*0014*/ 	.word	0x00000000


	//----- nvinfo : EIATTR_MIN_STACK_SIZE
	.align		4
.L_3:
        /*0018*/ 	.byte	0x04, 0x12
        /*001a*/ 	.short	(.L_5 - .L_4)
	.align		4
.L_4:
        /*001c*/ 	.word	index@(mymatmul_kernel0)
        /*0020*/ 	.word	0x00000000
.L_5:


//--------------------- .nv.compat                --------------------------
	.section	.nv.compat,"",@"SHT_CUDA_COMPAT_INFO"
	.align	4
        /*0000*/ 	.byte	0x02, 0x09, 0x00, 0x00, 0x02, 0x02, 0x01, 0x00, 0x02, 0x05, 0x05, 0x00, 0x03, 0x07, 0x01, 0x01
        /*0010*/ 	.byte	0x02, 0x03, 0x00, 0x00, 0x02, 0x06, 0x01, 0x00, 0x04, 0x0b, 0x08, 0x00, 0x09, 0x00, 0x00, 0x00
        /*0020*/ 	.byte	0x00, 0x00, 0x00, 0x00


//--------------------- .nv.info.mymatmul_kernel0 --------------------------
	.section	.nv.info.mymatmul_kernel0,"",@"SHT_CUDA_INFO"
	.sectionflags	@""
	.align	4


	//----- nvinfo : EIATTR_CUDA_API_VERSION
	.align		4
        /*0000*/ 	.byte	0x04, 0x37
        /*0002*/ 	.short	(.L_7 - .L_6)
.L_6:
        /*0004*/ 	.word	0x00000082


	//----- nvinfo : EIATTR_KPARAM_INFO
	.align		4
.L_7:
        /*0008*/ 	.byte	0x04, 0x17
        /*000a*/ 	.short	(.L_9 - .L_8)
.L_8:
        /*000c*/ 	.word	0x00000000
        /*0010*/ 	.short	0x0002
        /*0012*/ 	.short	0x0010
        /*0014*/ 	.byte	0x00, 0xf5, 0x21, 0x00


	//----- nvinfo : EIATTR_KPARAM_INFO
	.align		4
.L_9:
        /*0018*/ 	.byte	0x04, 0x17
        /*001a*/ 	.short	(.L_11 - .L_10)
.L_10:
        /*001c*/ 	.word	0x00000000
        /*0020*/ 	.short	0x0001
        /*0022*/ 	.short	0x0008
        /*0024*/ 	.byte	0x00, 0xf5, 0x21, 0x00


	//----- nvinfo : EIATTR_KPARAM_INFO
	.align		4
.L_11:
        /*0028*/ 	.byte	0x04, 0x17
        /*002a*/ 	.short	(.L_13 - .L_12)
.L_12:
        /*002c*/ 	.word	0x00000000
        /*0030*/ 	.short	0x0000
        /*0032*/ 	.short	0x0000
        /*0034*/ 	.byte	0x00, 0xf5, 0x21, 0x00


	//----- nvinfo : EIATTR_SPARSE_MMA_MASK
	.align		4
.L_13:
        /*0038*/ 	.byte	0x03, 0x50
        /*003a*/ 	.short	0x0000


	//----- nvinfo : EIATTR_MAXREG_COUNT
	.align		4
        /*003c*/ 	.byte	0x03, 0x1b
        /*003e*/ 	.short	0x00ff


	//----- nvinfo : EIATTR_NUM_BARRIERS
	.align		4
        /*0040*/ 	.byte	0x02, 0x4c
        /*0042*/ 	.byte	0x01
	.zero		1


	//----- nvinfo : EIATTR_MERCURY_ISA_VERSION
	.align		4
        /*0044*/ 	.byte	0x03, 0x5f
        /*0046*/ 	.short	0x0101


	//----- nvinfo : EIATTR_VRC_CTA_INIT_COUNT
	.align		4
        /*0048*/ 	.byte	0x02, 0x4a
	.zero		1
	.zero		1


	//----- nvinfo : EIATTR_EXIT_INSTR_OFFSETS
	.align		4
        /*004c*/ 	.byte	0x04, 0x1c
        /*004e*/ 	.short	(.L_15 - .L_14)


	//   ....[0]....
.L_14:
        /*0050*/ 	.word	0x000016e0


	//----- nvinfo : EIATTR_MAX_THREADS
	.align		4
.L_15:
        /*0054*/ 	.byte	0x04, 0x05
        /*0056*/ 	.short	(.L_17 - .L_16)
.L_16:
        /*0058*/ 	.word	0x00000040
        /*005c*/ 	.word	0x00000001
        /*0060*/ 	.word	0x00000001


	//----- nvinfo : EIATTR_CBANK_PARAM_SIZE
	.align		4
.L_17:
        /*0064*/ 	.byte	0x03, 0x19
        /*0066*/ 	.short	0x0018


	//----- nvinfo : EIATTR_PARAM_CBANK
	.align		4
        /*0068*/ 	.byte	0x04, 0x0a
        /*006a*/ 	.short	(.L_19 - .L_18)
	.align		4
.L_18:
        /*006c*/ 	.word	index@(.nv.constant0.mymatmul_kernel0)
        /*0070*/ 	.short	0x0380
        /*0072*/ 	.short	0x0018


	//----- nvinfo : EIATTR_SW_WAR
	.align		4
.L_19:
        /*0074*/ 	.byte	0x04, 0x36
        /*0076*/ 	.short	(.L_21 - .L_20)
.L_20:
        /*0078*/ 	.word	0x00000008
.L_21:


//--------------------- .nv.callgraph             --------------------------
	.section	.nv.callgraph,"",@"SHT_CUDA_CALLGRAPH"
	.align	4
	.sectionentsize	8
	.align		4
        /*0000*/ 	.word	0x00000000
	.align		4
        /*0004*/ 	.word	0xffffffff
	.align		4
        /*0008*/ 	.word	0x00000000
	.align		4
        /*000c*/ 	.word	0xfffffffe
	.align		4
        /*0010*/ 	.word	0x00000000
	.align		4
        /*0014*/ 	.word	0xfffffffd
	.align		4
        /*0018*/ 	.word	0x00000000
	.align		4
        /*001c*/ 	.word	0xfffffffc


//--------------------- .text.mymatmul_kernel0    --------------------------
	.section	.text.mymatmul_kernel0,"ax",@progbits
	.align	128
        .global         mymatmul_kernel0
        .type           mymatmul_kernel0,@function
        .size           mymatmul_kernel0,(.L_x_4 - mymatmul_kernel0)
        .other          mymatmul_kernel0,@"STO_CUDA_ENTRY STV_DEFAULT"
mymatmul_kernel0:
.text.mymatmul_kernel0:
[----:B------:R-:W-:Y:S01]  /*0000*/  LDC R1, c[0x0][0x37c] ;  /* 0x0000df00ff017b82 */ /* 0x000fe20000000800 */
[----:B------:R-:W0:Y:S07]  /*0010*/  S2R R0, SR_CTAID.X ;  /* 0x0000000000007919 */ /* 0x000e2e0000002500 */
[----:B------:R-:W1:Y:S01]  /*0020*/  S2UR UR6, SR_CgaCtaId ;  /* 0x00000000000679c3 */ /* 0x000e620000008800 */
[----:B------:R-:W-:Y:S01]  /*0030*/  UMOV UR4, 0x400 ;  /* 0x0000040000047882 */ /* 0x000fe20000000000 */
[----:B------:R-:W-:Y:S01]  /*0040*/  HFMA2 R3, -RZ, RZ, 0, 0 ;  /* 0x00000000ff037431 */ /* 0x000fe200000001ff */
[----:B------:R-:W2:Y:S01]  /*0050*/  S2R R2, SR_TID.X ;  /* 0x0000000000027919 */ /* 0x000ea20000002100 */
[----:B------:R-:W-:Y:S01]  /*0060*/  UIADD3 UR5, UPT, UPT, UR4, 0x2000, URZ ;  /* 0x0000200004057890 */ /* 0x000fe2000fffe0ff */
[----:B------:R-:W-:Y:S01]  /*0070*/  HFMA2 R51, -RZ, RZ, 0, 0 ;  /* 0x00000000ff337431 */ /* 0x000fe200000001ff */
[----:B------:R-:W-:Y:S01]  /*0080*/  CS2R R44, SRZ ;  /* 0x00000000002c7805 */ /* 0x000fe2000001ff00 */
[----:B------:R-:W-:Y:S01]  /*0090*/  HFMA2 R42, -RZ, RZ, 0, 0 ;  /* 0x00000000ff2a7431 */ /* 0x000fe200000001ff */
[----:B------:R-:W-:Y:S01]  /*00a0*/  MOV R5, RZ ;  /* 0x000000ff00057202 */ /* 0x000fe20000000f00 */
[----:B------:R-:W-:Y:S01]  /*00b0*/  HFMA2 R38, -RZ, RZ, 0, 0 ;  /* 0x00000000ff267431 */ /* 0x000fe200000001ff */
[----:B------:R-:W-:Y:S01]  /*00c0*/  CS2R R32, SRZ ;  /* 0x0000000000207805 */ /* 0x000fe2000001ff00 */
[----:B------:R-:W-:Y:S01]  /*00d0*/  HFMA2 R61, -RZ, RZ, 0, 0 ;  /* 0x00000000ff3d7431 */ /* 0x000fe200000001ff */
[----:B------:R-:W-:Y:S01]  /*00e0*/  CS2R R70, SRZ ;  /* 0x0000000000467805 */ /* 0x000fe2000001ff00 */
[----:B------:R-:W-:Y:S01]  /*00f0*/  HFMA2 R59, -RZ, RZ, 0, 0 ;  /* 0x00000000ff3b7431 */ /* 0x000fe200000001ff */
[----:B------:R-:W-:Y:S01]  /*0100*/  MOV R53, RZ ;  /* 0x000000ff00357202 */ /* 0x000fe20000000f00 */
[----:B------:R-:W-:Y:S01]  /*0110*/  HFMA2 R65, -RZ, RZ, 0, 0 ;  /* 0x00000000ff417431 */ /* 0x000fe200000001ff */
[----:B------:R-:W-:Y:S01]  /*0120*/  CS2R R48, SRZ ;  /* 0x0000000000307805 */ /* 0x000fe2000001ff00 */
[----:B------:R-:W-:Y:S01]  /*0130*/  HFMA2 R67, -RZ, RZ, 0, 0 ;  /* 0x00000000ff437431 */ /* 0x000fe200000001ff */
[----:B------:R-:W-:-:S02]  /*0140*/  MOV R63, RZ ;  /* 0x000000ff003f7202 */ /* 0x000fc40000000f00 */
[----:B------:R-:W-:Y:S02]  /*0150*/  CS2R R40, SRZ ;  /* 0x0000000000287805 */ /* 0x000fe4000001ff00 */
[----:B------:R-:W-:Y:S02]  /*0160*/  MOV R75, RZ ;  /* 0x000000ff004b7202 */ /* 0x000fe40000000f00 */
[----:B------:R-:W-:Y:S02]  /*0170*/  CS2R R68, SRZ ;  /* 0x0000000000447805 */ /* 0x000fe4000001ff00 */
[----:B------:R-:W-:Y:S02]  /*0180*/  MOV R73, RZ ;  /* 0x000000ff00497202 */ /* 0x000fe40000000f00 */
[----:B------:R-:W-:Y:S01]  /*0190*/  CS2R R8, SRZ ;  /* 0x0000000000087805 */ /* 0x000fe2000001ff00 */
[----:B-1----:R-:W-:Y:S01]  /*01a0*/  ULEA UR5, UR6, UR5, 0x18 ;  /* 0x0000000506057291 */ /* 0x002fe2000f8ec0ff */
[----:B------:R-:W-:Y:S01]  /*01b0*/  CS2R R10, SRZ ;  /* 0x00000000000a7805 */ /* 0x000fe2000001ff00 */
[----:B------:R-:W-:Y:S01]  /*01c0*/  ULEA UR4, UR6, UR4, 0x18 ;  /* 0x0000000406047291 */ /* 0x000fe2000f8ec0ff */
[----:B------:R-:W-:-:S02]  /*01d0*/  CS2R R36, SRZ ;  /* 0x0000000000247805 */ /* 0x000fc4000001ff00 */
[----:B------:R-:W-:Y:S01]  /*01e0*/  MOV R77, RZ ;  /* 0x000000ff004d7202 */ /* 0x000fe20000000f00 */
[----:B------:R-:W1:Y:S01]  /*01f0*/  LDCU.64 UR8, c[0x0][0x358] ;  /* 0x00006b00ff0877ac */ /* 0x000e620008000a00 */
[----:B------:R-:W-:Y:S02]  /*0200*/  MOV R47, RZ ;  /* 0x000000ff002f7202 */ /* 0x000fe40000000f00 */
[C---:B0-----:R-:W-:Y:S02]  /*0210*/  SHF.L.U32 R7, R0.reuse, 0x9, RZ ;  /* 0x0000000900077819 */ /* 0x041fe400000006ff */
[----:B------:R-:W-:Y:S02]  /*0220*/  SHF.L.U32 R54, R0, 0x5, RZ ;  /* 0x0000000500367819 */ /* 0x000fe400000006ff */
[C---:B--2---:R-:W-:Y:S02]  /*0230*/  SHF.L.U32 R4, R2.reuse, 0x5, RZ ;  /* 0x0000000502047819 */ /* 0x044fe400000006ff */
[----:B------:R-:W-:-:S02]  /*0240*/  LOP3.LUT R6, R2, 0x7, RZ, 0xc0, !PT ;  /* 0x0000000702067812 */ /* 0x000fc400078ec0ff */
[----:B------:R-:W-:Y:S02]  /*0250*/  LOP3.LUT R7, R7, 0x7fff001f, R2, 0xc8, !PT ;  /* 0x7fff001f07077812 */ /* 0x000fe400078ec802 */
[----:B------:R-:W-:Y:S02]  /*0260*/  LOP3.LUT R55, R4, 0x700, RZ, 0xc0, !PT ;  /* 0x0000070004377812 */ /* 0x000fe400078ec0ff */
[----:B------:R-:W-:Y:S02]  /*0270*/  LEA R6, R6, UR5, 0x3 ;  /* 0x0000000506067c11 */ /* 0x000fe4000f8e18ff */
[----:B------:R-:W-:Y:S02]  /*0280*/  LOP3.LUT R50, R7, 0x400, R4, 0xf8, !PT ;  /* 0x0000040007327812 */ /* 0x000fe400078ef804 */
[----:B------:R-:W-:Y:S02]  /*0290*/  LOP3.LUT R54, R54, 0xfe0, RZ, 0xc0, !PT ;  /* 0x00000fe036367812 */ /* 0x000fe400078ec0ff */
[----:B------:R-:W-:-:S02]  /*02a0*/  IADD3 R55, PT, PT, R55, UR4, RZ ;  /* 0x0000000437377c10 */ /* 0x000fc4000fffe0ff */
[----:B-1----:R-:W-:-:S07]  /*02b0*/  IADD3 R56, PT, PT, R6, 0x44, RZ ;  /* 0x0000004406387810 */ /* 0x002fce0007ffe0ff */
.L_x_2:
[----:B------:R-:W0:Y:S01]  /*02c0*/  LDC.64 R12, c[0x0][0x380] ;  /* 0x0000e000ff0c7b82 */ /* 0x000e220000000a00 */
[----:B------:R-:W-:-:S05]  /*02d0*/  LEA R7, R3, R50, 0x5 ;  /* 0x0000003203077211 */ /* 0x000fca00078e28ff */
[----:B0-----:R-:W-:-:S05]  /*02e0*/  IMAD.WIDE.U32 R12, R7, 0x4, R12 ;  /* 0x00000004070c7825 */ /* 0x001fca00078e000c */
[----:B------:R-:W2:Y:S04]  /*02f0*/  LDG.E.CONSTANT R28, desc[UR8][R12.64] ;  /* 0x000000080c1c7981 */ /* 0x000ea8000c1e9900 */
[----:B------:R-:W3:Y:S04]  /*0300*/  LDG.E.CONSTANT R30, desc[UR8][R12.64+0x2000] ;  /* 0x002000080c1e7981 */ /* 0x000ee8000c1e9900 */
[----:B------:R-:W4:Y:S04]  /*0310*/  LDG.E.CONSTANT R34, desc[UR8][R12.64+0x4000] ;  /* 0x004000080c227981 */ /* 0x000f28000c1e9900 */
[----:B------:R-:W5:Y:S04]  /*0320*/  LDG.E.CONSTANT R62, desc[UR8][R12.64+0x6000] ;  /* 0x006000080c3e7981 */ /* 0x000f68000c1e9900 */
        /* <DEDUP_REMOVED lines=11> */
[----:B------:R-:W5:Y:S01]  /*03e0*/  LDG.E.CONSTANT R16, desc[UR8][R12.64+0x1e000] ;  /* 0x01e000080c107981 */ /* 0x000f62000c1e9900 */
[----:B------:R-:W0:Y:S01]  /*03f0*/  S2UR UR5, SR_CgaCtaId ;  /* 0x00000000000579c3 */ /* 0x000e220000008800 */
[----:B------:R-:W-:Y:S01]  /*0400*/  SHF.L.U32 R7, R2, 0x7, RZ ;  /* 0x0000000702077819 */ /* 0x000fe200000006ff */
[----:B------:R-:W-:Y:S01]  /*0410*/  UMOV UR4, 0x400 ;  /* 0x0000040000047882 */ /* 0x000fe20000000000 */
[----:B------:R-:W5:Y:S02]  /*0420*/  LDG.E.CONSTANT R46, desc[UR8][R12.64+0x20000] ;  /* 0x020000080c2e7981 */ /* 0x000f64000c1e9900 */
[----:B------:R-:W-:-:S02]  /*0430*/  LOP3.LUT R19, R7, 0x101f, R2, 0xc8, !PT ;  /* 0x0000101f07137812 */ /* 0x000fc400078ec802 */
[----:B------:R-:W5:Y:S01]  /*0440*/  LDG.E.CONSTANT R52, desc[UR8][R12.64+0x22000] ;  /* 0x022000080c347981 */ /* 0x000f62000c1e9900 */
[----:B------:R-:W1:Y:S01]  /*0450*/  LDC.64 R6, c[0x0][0x388] ;  /* 0x0000e200ff067b82 */ /* 0x000e620000000a00 */
[----:B------:R-:W-:Y:S02]  /*0460*/  IADD3 R25, PT, PT, R54, R19, RZ ;  /* 0x0000001336197210 */ /* 0x000fe40007ffe0ff */
[----:B------:R-:W5:Y:S02]  /*0470*/  LDG.E.CONSTANT R58, desc[UR8][R12.64+0x24000] ;  /* 0x024000080c3a7981 */ /* 0x000f64000c1e9900 */
[----:B------:R-:W-:Y:S02]  /*0480*/  LEA R25, R3, R25, 0x11 ;  /* 0x0000001903197211 */ /* 0x000fe400078e88ff */
[----:B------:R-:W5:Y:S04]  /*0490*/  LDG.E.CONSTANT R60, desc[UR8][R12.64+0x26000] ;  /* 0x026000080c3c7981 */ /* 0x000f68000c1e9900 */
[----:B------:R-:W5:Y:S04]  /*04a0*/  LDG.E.CONSTANT R66, desc[UR8][R12.64+0x2c000] ;  /* 0x02c000080c427981 */ /* 0x000f68000c1e9900 */
[----:B------:R-:W5:Y:S01]  /*04b0*/  LDG.E.CONSTANT R76, desc[UR8][R12.64+0x32000] ;  /* 0x032000080c4c7981 */ /* 0x000f62000c1e9900 */
[----:B0-----:R-:W-:-:S03]  /*04c0*/  ULEA UR6, UR5, UR4, 0x18 ;  /* 0x0000000405067291 */ /* 0x001fc6000f8ec0ff */
[----:B------:R-:W5:Y:S03]  /*04d0*/  LDG.E.CONSTANT R21, desc[UR8][R12.64+0x34000] ;  /* 0x034000080c157981 */ /* 0x000f66000c1e9900 */
[----:B------:R-:W-:Y:S01]  /*04e0*/  LEA R17, R2, UR6, 0x2 ;  /* 0x0000000602117c11 */ /* 0x000fe2000f8e10ff */
[----:B------:R-:W-:Y:S01]  /*04f0*/  BAR.SYNC.DEFER_BLOCKING 0x0 ;  /* 0x0000000000007b1d */ /* 0x000fe20000010000 */
[----:B-1----:R-:W-:-:S05]  /*0500*/  IMAD.WIDE.U32 R6, R25, 0x4, R6 ;  /* 0x0000000419067825 */ /* 0x002fca00078e0006 */
[----:B------:R-:W5:Y:S04]  /*0510*/  LDG.E.CONSTANT R19, desc[UR8][R12.64+0x36000] ;  /* 0x036000080c137981 */ /* 0x000f68000c1e9900 */
[----:B------:R-:W5:Y:S04]  /*0520*/  LDG.E.CONSTANT R23, desc[UR8][R12.64+0x3e000] ;  /* 0x03e000080c177981 */ /* 0x000f68000c1e9900 */
[----:B------:R-:W5:Y:S04]  /*0530*/  LDG.E.CONSTANT R25, desc[UR8][R6.64+0x58000] ;  /* 0x0580000806197981 */ /* 0x000f68000c1e9900 */
[----:B------:R-:W5:Y:S04]  /*0540*/  LDG.E.CONSTANT R27, desc[UR8][R6.64+0x60000] ;  /* 0x06000008061b7981 */ /* 0x000f68000c1e9900 */
[----:B------:R-:W5:Y:S04]  /*0550*/  LDG.E.CONSTANT R29, desc[UR8][R6.64+0x68000] ;  /* 0x06800008061d7981 */ /* 0x000f68000c1e9900 */
[----:B------:R-:W5:Y:S04]  /*0560*/  LDG.E.CONSTANT R31, desc[UR8][R6.64+0x70000] ;  /* 0x07000008061f7981 */ /* 0x000f68000c1e9900 */
[----:B------:R-:W5:Y:S04]  /*0570*/  LDG.E.CONSTANT R35, desc[UR8][R6.64+0x78000] ;  /* 0x0780000806237981 */ /* 0x000f68000c1e9900 */
[----:B--2---:R-:W-:Y:S04]  /*0580*/  STS [R17], R28 ;  /* 0x0000001c11007388 */ /* 0x004fe80000000800 */
[----:B---3--:R-:W-:Y:S04]  /*0590*/  STS [R17+0x100], R30 ;  /* 0x0001001e11007388 */ /* 0x008fe80000000800 */
[----:B----4-:R-:W-:Y:S04]  /*05a0*/  STS [R17+0x200], R34 ;  /* 0x0002002211007388 */ /* 0x010fe80000000800 */
[----:B-----5:R0:W-:Y:S04]  /*05b0*/  STS [R17+0x300], R62 ;  /* 0x0003003e11007388 */ /* 0x0201e80000000800 */
[----:B------:R1:W-:Y:S04]  /*05c0*/  STS [R17+0x400], R64 ;  /* 0x0004004011007388 */ /* 0x0003e80000000800 */
[----:B------:R2:W-:Y:S04]  /*05d0*/  STS [R17+0x500], R72 ;  /* 0x0005004811007388 */ /* 0x0005e80000000800 */
[----:B------:R3:W-:Y:S04]  /*05e0*/  STS [R17+0x600], R74 ;  /* 0x0006004a11007388 */ /* 0x0007e80000000800 */
[----:B0-----:R-:W4:Y:S04]  /*05f0*/  LDG.E.CONSTANT R62, desc[UR8][R12.64+0x28000] ;  /* 0x028000080c3e7981 */ /* 0x001f28000c1e9900 */
[----:B-1----:R-:W5:Y:S04]  /*0600*/  LDG.E.CONSTANT R64, desc[UR8][R12.64+0x2a000] ;  /* 0x02a000080c407981 */ /* 0x002f68000c1e9900 */
[----:B--2---:R-:W2:Y:S04]  /*0610*/  LDG.E.CONSTANT R72, desc[UR8][R12.64+0x2e000] ;  /* 0x02e000080c487981 */ /* 0x004ea8000c1e9900 */
[----:B---3--:R-:W3:Y:S04]  /*0620*/  LDG.E.CONSTANT R74, desc[UR8][R12.64+0x30000] ;  /* 0x030000080c4a7981 */ /* 0x008ee8000c1e9900 */
[----:B------:R-:W3:Y:S04]  /*0630*/  LDG.E.CONSTANT R28, desc[UR8][R12.64+0x38000] ;  /* 0x038000080c1c7981 */ /* 0x000ee8000c1e9900 */
[----:B------:R-:W3:Y:S04]  /*0640*/  LDG.E.CONSTANT R34, desc[UR8][R12.64+0x3a000] ;  /* 0x03a000080c227981 */ /* 0x000ee8000c1e9900 */
[----:B------:R-:W3:Y:S04]  /*0650*/  LDG.E.CONSTANT R30, desc[UR8][R12.64+0x3c000] ;  /* 0x03c000080c1e7981 */ /* 0x000ee8000c1e9900 */
[----:B------:R0:W-:Y:S04]  /*0660*/  STS [R17+0x700], R24 ;  /* 0x0007001811007388 */ /* 0x0001e80000000800 */
        /* <DEDUP_REMOVED lines=8> */
[----:B------:R-:W3:Y:S04]  /*06f0*/  LDG.E.CONSTANT R12, desc[UR8][R6.64] ;  /* 0x00000008060c7981 */ /* 0x000ee8000c1e9900 */
[----:B0-----:R-:W3:Y:S04]  /*0700*/  LDG.E.CONSTANT R24, desc[UR8][R6.64+0x8000] ;  /* 0x0080000806187981 */ /* 0x001ee8000c1e9900 */
[----:B-1----:R-:W3:Y:S04]  /*0710*/  LDG.E.CONSTANT R26, desc[UR8][R6.64+0x10000] ;  /* 0x01000008061a7981 */ /* 0x002ee8000c1e9900 */
[----:B------:R-:W3:Y:S04]  /*0720*/  LDG.E.CONSTANT R20, desc[UR8][R6.64+0x18000] ;  /* 0x0180000806147981 */ /* 0x000ee8000c1e9900 */
[----:B------:R-:W3:Y:S04]  /*0730*/  LDG.E.CONSTANT R18, desc[UR8][R6.64+0x20000] ;  /* 0x0200000806127981 */ /* 0x000ee8000c1e9900 */
[----:B------:R-:W3:Y:S04]  /*0740*/  LDG.E.CONSTANT R22, desc[UR8][R6.64+0x28000] ;  /* 0x0280000806167981 */ /* 0x000ee8000c1e9900 */
[----:B------:R-:W3:Y:S04]  /*0750*/  LDG.E.CONSTANT R13, desc[UR8][R6.64+0x30000] ;  /* 0x03000008060d7981 */ /* 0x000ee8000c1e9900 */
[----:B------:R-:W3:Y:S04]  /*0760*/  LDG.E.CONSTANT R4, desc[UR8][R6.64+0x38000] ;  /* 0x0380000806047981 */ /* 0x000ee8000c1e9900 */
[----:B------:R-:W3:Y:S04]  /*0770*/  LDG.E.CONSTANT R14, desc[UR8][R6.64+0x40000] ;  /* 0x04000008060e7981 */ /* 0x000ee8000c1e9900 */
[----:B------:R-:W3:Y:S04]  /*0780*/  LDG.E.CONSTANT R15, desc[UR8][R6.64+0x48000] ;  /* 0x04800008060f7981 */ /* 0x000ee8000c1e9900 */
[----:B------:R0:W3:Y:S01]  /*0790*/  LDG.E.CONSTANT R16, desc[UR8][R6.64+0x50000] ;  /* 0x0500000806107981 */ /* 0x0000e2000c1e9900 */
[----:B------:R-:W-:-:S04]  /*07a0*/  UIADD3 UR4, UPT, UPT, UR4, 0x2000, URZ ;  /* 0x0000200004047890 */ /* 0x000fc8000fffe0ff */
[----:B------:R-:W-:Y:S01]  /*07b0*/  ULEA UR4, UR5, UR4, 0x18 ;  /* 0x0000000405047291 */ /* 0x000fe2000f8ec0ff */
[----:B------:R1:W-:Y:S05]  /*07c0*/  STS [R17+0x1000], R46 ;  /* 0x0010002e11007388 */ /* 0x0003ea0000000800 */
[----:B0-----:R-:W-:Y:S01]  /*07d0*/  LEA R7, R2, UR4, 0x2 ;  /* 0x0000000402077c11 */ /* 0x001fe2000f8e10ff */
[----:B------:R1:W-:Y:S04]  /*07e0*/  STS [R17+0x1100], R52 ;  /* 0x0011003411007388 */ /* 0x0003e80000000800 */
[----:B------:R1:W-:Y:S04]  /*07f0*/  STS [R17+0x1200], R58 ;  /* 0x0012003a11007388 */ /* 0x0003e80000000800 */
[----:B------:R1:W-:Y:S04]  /*0800*/  STS [R17+0x1300], R60 ;  /* 0x0013003c11007388 */ /* 0x0003e80000000800 */
[----:B------:R1:W-:Y:S04]  /*0810*/  STS [R17+0x1600], R66 ;  /* 0x0016004211007388 */ /* 0x0003e80000000800 */
[----:B------:R1:W-:Y:S04]  /*0820*/  STS [R17+0x1900], R76 ;  /* 0x0019004c11007388 */ /* 0x0003e80000000800 */
[----:B------:R1:W-:Y:S04]  /*0830*/  STS [R17+0x1a00], R21 ;  /* 0x001a001511007388 */ /* 0x0003e80000000800 */
[----:B------:R1:W-:Y:S04]  /*0840*/  STS [R17+0x1b00], R19 ;  /* 0x001b001311007388 */ /* 0x0003e80000000800 */
[----:B------:R1:W-:Y:S01]  /*0850*/  STS [R17+0x1f00], R23 ;  /* 0x001f001711007388 */ /* 0x0003e20000000800 */
[----:B------:R-:W-:-:S02]  /*0860*/  IADD3 R3, PT, PT, R3, 0x1, RZ ;  /* 0x0000000103037810 */ /* 0x000fc40007ffe0ff */
[----:B------:R-:W-:Y:S02]  /*0870*/  MOV R57, RZ ;  /* 0x000000ff00397202 */ /* 0x000fe40000000f00 */
[----:B------:R-:W-:Y:S01]  /*0880*/  ISETP.NE.AND P0, PT, R3, 0x20, PT ;  /* 0x000000200300780c */ /* 0x000fe20003f05270 */
[----:B----4-:R1:W-:Y:S04]  /*0890*/  STS [R17+0x1400], R62 ;  /* 0x0014003e11007388 */ /* 0x0103e80000000800 */
[----:B-----5:R1:W-:Y:S04]  /*08a0*/  STS [R17+0x1500], R64 ;  /* 0x0015004011007388 */ /* 0x0203e80000000800 */
[----:B--2---:R1:W-:Y:S04]  /*08b0*/  STS [R17+0x1700], R72 ;  /* 0x0017004811007388 */ /* 0x0043e80000000800 */
[----:B---3--:R1:W-:Y:S04]  /*08c0*/  STS [R17+0x1800], R74 ;  /* 0x0018004a11007388 */ /* 0x0083e80000000800 */
        /* <DEDUP_REMOVED lines=8> */
[----:B------:R1:W-:Y:S04]  /*0950*/  STS [R7], R12 ;  /* 0x0000000c07007388 */ /* 0x0003e80000000800 */
        /* <DEDUP_REMOVED lines=10> */
[----:B------:R-:W-:Y:S06]  /*0a00*/  BAR.SYNC.DEFER_BLOCKING 0x0 ;  /* 0x0000000000007b1d */ /* 0x000fec0000010000 */
.L_x_1:
[C---:B-1----:R-:W-:Y:S01]  /*0a10*/  LEA R58, R57.reuse, R55, 0x5 ;  /* 0x00000037393a7211 */ /* 0x042fe200078e28ff */
[----:B------:R-:W-:Y:S01]  /*0a20*/  UMOV UR4, 0x1000 ;  /* 0x0000100000047882 */ /* 0x000fe20000000000 */
[C---:B------:R-:W-:Y:S02]  /*0a30*/  LEA R4, R57.reuse, R56, 0xa ;  /* 0x0000003839047211 */ /* 0x040fe400078e50ff */
[----:B------:R-:W-:-:S04]  /*0a40*/  IADD3 R57, PT, PT, R57, 0x1, RZ ;  /* 0x0000000139397810 */ /* 0x000fc80007ffe0ff */
[----:B------:R-:W-:-:S13]  /*0a50*/  ISETP.NE.AND P1, PT, R57, 0x4, PT ;  /* 0x000000043900780c */ /* 0x000fda0003f25270 */
.L_x_0:
[----:B------:R-:W-:Y:S04]  /*0a60*/  LDS R60, [R4+-0x44] ;  /* 0xffffbc00043c7984 */ /* 0x000fe80000000800 */
[----:B------:R-:W0:Y:S04]  /*0a70*/  LDS.128 R12, [R58+UR4+0x800] ;  /* 0x000800043a0c7984 */ /* 0x000e280008000c00 */
[----:B------:R-:W1:Y:S04]  /*0a80*/  LDS R46, [R4+-0x4] ;  /* 0xfffffc00042e7984 */ /* 0x000e680000000800 */
[----:B------:R-:W2:Y:S04]  /*0a90*/  LDS R62, [R4+-0x40] ;  /* 0xffffc000043e7984 */ /* 0x000ea80000000800 */
[----:B------:R-:W3:Y:S04]  /*0aa0*/  LDS R7, [R4] ;  /* 0x0000000004077984 */ /* 0x000ee80000000800 */
[----:B------:R-:W4:Y:S04]  /*0ab0*/  LDS.128 R16, [R58+UR4] ;  /* 0x000000043a107984 */ /* 0x000f280008000c00 */
[----:B------:R-:W5:Y:S04]  /*0ac0*/  LDS.128 R20, [R58+UR4+-0x800] ;  /* 0xfff800043a147984 */ /* 0x000f680008000c00 */
[----:B------:R-:W5:Y:S04]  /*0ad0*/  LDS.128 R24, [R58+UR4+-0x1000] ;  /* 0xfff000043a187984 */ /* 0x000f680008000c00 */
[----:B------:R-:W5:Y:S01]  /*0ae0*/  LDS.128 R28, [R58+UR4+0x80] ;  /* 0x000080043a1c7984 */ /* 0x000f620008000c00 */
[C---:B0-----:R-:W-:Y:S01]  /*0af0*/  FFMA R52, R12.reuse, R60, R33 ;  /* 0x0000003c0c347223 */ /* 0x041fe20000000021 */
[C---:B-1----:R-:W-:Y:S01]  /*0b00*/  FFMA R6, R12.reuse, R46, R70 ;  /* 0x0000002e0c067223 */ /* 0x042fe20000000046 */
[C---:B--2---:R-:W-:Y:S01]  /*0b10*/  FFMA R48, R12.reuse, R62, R48 ;  /* 0x0000003e0c307223 */ /* 0x044fe20000000030 */
[----:B---3--:R-:W-:-:S02]  /*0b20*/  FFMA R12, R12, R7, R32 ;  /* 0x000000070c0c7223 */ /* 0x008fc40000000020 */
[----:B------:R-:W0:Y:S01]  /*0b30*/  LDS.128 R32, [R58+UR4+-0x780] ;  /* 0xfff880043a207984 */ /* 0x000e220008000c00 */
[C---:B----4-:R-:W-:Y:S01]  /*0b40*/  FFMA R64, R16.reuse, R60, R73 ;  /* 0x0000003c10407223 */ /* 0x050fe20000000049 */
[C---:B------:R-:W-:Y:S01]  /*0b50*/  FFMA R66, R16.reuse, R46, R75 ;  /* 0x0000002e10427223 */ /* 0x040fe2000000004b */
[C---:B------:R-:W-:Y:S01]  /*0b60*/  FFMA R68, R16.reuse, R62, R68 ;  /* 0x0000003e10447223 */ /* 0x040fe20000000044 */
[-C--:B------:R-:W-:Y:S01]  /*0b70*/  FFMA R16, R16, R7.reuse, R38 ;  /* 0x0000000710107223 */ /* 0x080fe20000000026 */
[C---:B-----5:R-:W-:Y:S01]  /*0b80*/  FFMA R70, R20.reuse, R60, R71 ;  /* 0x0000003c14467223 */ /* 0x060fe20000000047 */
[C---:B------:R-:W-:Y:S01]  /*0b90*/  FFMA R72, R20.reuse, R46, R37 ;  /* 0x0000002e14487223 */ /* 0x040fe20000000025 */
[C---:B------:R-:W-:Y:S01]  /*0ba0*/  FFMA R74, R20.reuse, R62, R77 ;  /* 0x0000003e144a7223 */ /* 0x040fe2000000004d */
[-C--:B------:R-:W-:Y:S01]  /*0bb0*/  FFMA R20, R20, R7.reuse, R36 ;  /* 0x0000000714147223 */ /* 0x080fe20000000024 */
[C---:B------:R-:W-:Y:S01]  /*0bc0*/  FFMA R76, R24.reuse, R60, R69 ;  /* 0x0000003c184c7223 */ /* 0x040fe20000000045 */
[----:B------:R-:W1:Y:S01]  /*0bd0*/  LDS.128 R36, [R58+UR4+-0xf80] ;  /* 0xfff080043a247984 */ /* 0x000e620008000c00 */
[C---:B------:R-:W-:Y:S01]  /*0be0*/  FFMA R65, R24.reuse, R46, R65 ;  /* 0x0000002e18417223 */ /* 0x040fe20000000041 */
[----:B------:R-:W-:Y:S01]  /*0bf0*/  FFMA R67, R24, R62, R67 ;  /* 0x0000003e18437223 */ /* 0x000fe20000000043 */
[-C--:B------:R-:W-:Y:S01]  /*0c00*/  FFMA R69, R60, R28.reuse, R41 ;  /* 0x0000001c3c457223 */ /* 0x080fe20000000029 */
[-C--:B------:R-:W-:Y:S01]  /*0c10*/  FFMA R63, R46, R28.reuse, R63 ;  /* 0x0000001c2e3f7223 */ /* 0x080fe2000000003f */
[-C--:B------:R-:W-:Y:S01]  /*0c20*/  FFMA R61, R62, R28.reuse, R61 ;  /* 0x0000001c3e3d7223 */ /* 0x080fe2000000003d */
[----:B------:R-:W-:Y:S01]  /*0c30*/  FFMA R24, R24, R7, R40 ;  /* 0x0000000718187223 */ /* 0x000fe20000000028 */
[----:B------:R-:W-:Y:S01]  /*0c40*/  FFMA R28, R7, R28, R42 ;  /* 0x0000001c071c7223 */ /* 0x000fe2000000002a */
[----:B------:R-:W-:Y:S04]  /*0c50*/  LDS R73, [R4+0xbc] ;  /* 0x0000bc0004497984 */ /* 0x000fe80000000800 */
[----:B------:R-:W2:Y:S01]  /*0c60*/  LDS.128 R40, [R58+UR4+0x880] ;  /* 0x000880043a287984 */ /* 0x000ea20008000c00 */
[----:B------:R-:W-:-:S04]  /*0c70*/  UIADD3 UR4, UPT, UPT, UR4, 0x10, URZ ;  /* 0x0000001004047890 */ /* 0x000fc8000fffe0ff */
[----:B------:R-:W-:Y:S01]  /*0c80*/  UISETP.NE.AND UP0, UPT, UR4, 0x1020, UPT ;  /* 0x000010200400788c */ /* 0x000fe2000bf05270 */
[-C--:B0-----:R-:W-:Y:S01]  /*0c90*/  FFMA R59, R60, R32.reuse, R59 ;  /* 0x000000203c3b7223 */ /* 0x081fe2000000003b */
[-C--:B------:R-:W-:Y:S01]  /*0ca0*/  FFMA R11, R46, R32.reuse, R11 ;  /* 0x000000202e0b7223 */ /* 0x080fe2000000000b */
[-C--:B------:R-:W-:Y:S01]  /*0cb0*/  FFMA R9, R62, R32.reuse, R9 ;  /* 0x000000203e097223 */ /* 0x080fe20000000009 */
[C---:B------:R-:W-:Y:S02]  /*0cc0*/  FFMA R8, R7.reuse, R32, R8 ;  /* 0x0000002007087223 */ /* 0x040fe40000000008 */
[----:B------:R-:W0:Y:S01]  /*0cd0*/  LDS R32, [R4+0x3c] ;  /* 0x00003c0004207984 */ /* 0x000e220000000800 */
[-C--:B-1----:R-:W-:Y:S01]  /*0ce0*/  FFMA R49, R60, R36.reuse, R49 ;  /* 0x000000243c317223 */ /* 0x082fe20000000031 */
[-C--:B------:R-:W-:Y:S01]  /*0cf0*/  FFMA R45, R46, R36.reuse, R45 ;  /* 0x000000242e2d7223 */ /* 0x080fe2000000002d */
[-C--:B------:R-:W-:Y:S01]  /*0d00*/  FFMA R47, R62, R36.reuse, R47 ;  /* 0x000000243e2f7223 */ /* 0x080fe2000000002f */
[----:B------:R-:W-:-:S02]  /*0d10*/  FFMA R36, R7, R36, R10 ;  /* 0x0000002407247223 */ /* 0x000fc4000000000a */
[----:B------:R-:W1:Y:S01]  /*0d20*/  LDS R10, [R4+0x7c] ;  /* 0x00007c00040a7984 */ /* 0x000e620000000800 */
[-C--:B--2---:R-:W-:Y:S01]  /*0d30*/  FFMA R53, R60, R40.reuse, R53 ;  /* 0x000000283c357223 */ /* 0x084fe20000000035 */
[-C--:B------:R-:W-:Y:S01]  /*0d40*/  FFMA R46, R46, R40.reuse, R5 ;  /* 0x000000282e2e7223 */ /* 0x080fe20000000005 */
[-C--:B------:R-:W-:Y:S01]  /*0d50*/  FFMA R62, R62, R40.reuse, R51 ;  /* 0x000000283e3e7223 */ /* 0x080fe20000000033 */
[----:B------:R-:W2:Y:S01]  /*0d60*/  LDS R60, [R4+0x40] ;  /* 0x00004000043c7984 */ /* 0x000ea20000000800 */
[----:B------:R-:W-:-:S03]  /*0d70*/  FFMA R40, R7, R40, R44 ;  /* 0x0000002807287223 */ /* 0x000fc6000000002c */
[----:B------:R-:W3:Y:S04]  /*0d80*/  LDS R5, [R4+0x80] ;  /* 0x0000800004057984 */ /* 0x000ee80000000800 */
[----:B------:R-:W4:Y:S01]  /*0d90*/  LDS R44, [R4+0x100] ;  /* 0x00010000042c7984 */ /* 0x000f220000000800 */
[C---:B0-----:R-:W-:Y:S01]  /*0da0*/  FFMA R7, R32.reuse, R25, R76 ;  /* 0x0000001920077223 */ /* 0x041fe2000000004c */
[C---:B------:R-:W-:Y:S01]  /*0db0*/  FFMA R51, R32.reuse, R21, R70 ;  /* 0x0000001520337223 */ /* 0x040fe20000000046 */
[C---:B------:R-:W-:Y:S01]  /*0dc0*/  FFMA R71, R32.reuse, R17, R64 ;  /* 0x0000001120477223 */ /* 0x040fe20000000040 */
[C---:B------:R-:W-:Y:S01]  /*0dd0*/  FFMA R75, R32.reuse, R13, R52 ;  /* 0x0000000d204b7223 */ /* 0x040fe20000000034 */
[C---:B------:R-:W-:Y:S01]  /*0de0*/  FFMA R49, R32.reuse, R37, R49 ;  /* 0x0000002520317223 */ /* 0x040fe20000000031 */
[C---:B------:R-:W-:Y:S01]  /*0df0*/  FFMA R59, R32.reuse, R33, R59 ;  /* 0x00000021203b7223 */ /* 0x040fe2000000003b */
[C---:B------:R-:W-:Y:S01]  /*0e00*/  FFMA R69, R32.reuse, R29, R69 ;  /* 0x0000001d20457223 */ /* 0x040fe20000000045 */
[----:B------:R-:W-:Y:S01]  /*0e10*/  FFMA R53, R32, R41, R53 ;  /* 0x0000002920357223 */ /* 0x000fe20000000035 */
[C---:B------:R-:W-:Y:S01]  /*0e20*/  FFMA R7, R73.reuse, R26, R7 ;  /* 0x0000001a49077223 */ /* 0x040fe20000000007 */
[----:B------:R-:W0:Y:S01]  /*0e30*/  LDS R32, [R4+0xfc] ;  /* 0x0000fc0004207984 */ /* 0x000e220000000800 */
[----:B------:R-:W-:Y:S01]  /*0e40*/  FFMA R52, R73, R34, R59 ;  /* 0x0000002249347223 */ /* 0x000fe2000000003b */
[C---:B-1----:R-:W-:Y:S01]  /*0e50*/  FFMA R65, R10.reuse, R25, R65 ;  /* 0x000000190a417223 */ /* 0x042fe20000000041 */
[C---:B------:R-:W-:Y:S01]  /*0e60*/  FFMA R77, R10.reuse, R21, R72 ;  /* 0x000000150a4d7223 */ /* 0x040fe20000000048 */
[C---:B------:R-:W-:Y:S01]  /*0e70*/  FFMA R66, R10.reuse, R17, R66 ;  /* 0x000000110a427223 */ /* 0x040fe20000000042 */
[C---:B------:R-:W-:Y:S01]  /*0e80*/  FFMA R6, R10.reuse, R13, R6 ;  /* 0x0000000d0a067223 */ /* 0x040fe20000000006 */
[C---:B------:R-:W-:Y:S01]  /*0e90*/  FFMA R45, R10.reuse, R37, R45 ;  /* 0x000000250a2d7223 */ /* 0x040fe2000000002d */
[C---:B------:R-:W-:Y:S01]  /*0ea0*/  FFMA R11, R10.reuse, R33, R11 ;  /* 0x000000210a0b7223 */ /* 0x040fe2000000000b */
[C---:B------:R-:W-:Y:S01]  /*0eb0*/  FFMA R63, R10.reuse, R29, R63 ;  /* 0x0000001d0a3f7223 */ /* 0x040fe2000000003f */
[----:B------:R-:W-:-:S02]  /*0ec0*/  FFMA R46, R10, R41, R46 ;  /* 0x000000290a2e7223 */ /* 0x000fc4000000002e */
[----:B------:R-:W1:Y:S01]  /*0ed0*/  LDS R10, [R4+0xc0] ;  /* 0x0000c000040a7984 */ /* 0x000e620000000800 */
[C---:B--2---:R-:W-:Y:S01]  /*0ee0*/  FFMA R68, R60.reuse, R17, R68 ;  /* 0x000000113c447223 */ /* 0x044fe20000000044 */
[C---:B------:R-:W-:Y:S01]  /*0ef0*/  FFMA R48, R60.reuse, R13, R48 ;  /* 0x0000000d3c307223 */ /* 0x040fe20000000030 */
[C---:B------:R-:W-:Y:S01]  /*0f00*/  FFMA R9, R60.reuse, R33, R9 ;  /* 0x000000213c097223 */ /* 0x040fe20000000009 */
[C---:B------:R-:W-:Y:S01]  /*0f10*/  FFMA R67, R60.reuse, R25, R67 ;  /* 0x000000193c437223 */ /* 0x040fe20000000043 */
[C---:B---3--:R-:W-:Y:S01]  /*0f20*/  FFMA R17, R5.reuse, R17, R16 ;  /* 0x0000001105117223 */ /* 0x048fe20000000010 */
[C---:B------:R-:W-:Y:S01]  /*0f30*/  FFMA R13, R5.reuse, R13, R12 ;  /* 0x0000000d050d7223 */ /* 0x040fe2000000000c */
[C---:B------:R-:W-:Y:S01]  /*0f40*/  FFMA R33, R5.reuse, R33, R8 ;  /* 0x0000002105217223 */ /* 0x040fe20000000008 */
[----:B------:R-:W2:Y:S01]  /*0f50*/  LDS R12, [R4+0x13c] ;  /* 0x00013c00040c7984 */ /* 0x000ea20000000800 */
[C---:B------:R-:W-:Y:S01]  /*0f60*/  FFMA R74, R60.reuse, R21, R74 ;  /* 0x000000153c4a7223 */ /* 0x040fe2000000004a */
[C---:B------:R-:W-:Y:S01]  /*0f70*/  FFMA R47, R60.reuse, R37, R47 ;  /* 0x000000253c2f7223 */ /* 0x040fe2000000002f */
[C---:B------:R-:W-:Y:S01]  /*0f80*/  FFMA R61, R60.reuse, R29, R61 ;  /* 0x0000001d3c3d7223 */ /* 0x040fe2000000003d */
[----:B------:R-:W3:Y:S01]  /*0f90*/  LDS R8, [R4+0x17c] ;  /* 0x00017c0004087984 */ /* 0x000ee20000000800 */
[----:B------:R-:W-:Y:S01]  /*0fa0*/  FFMA R62, R60, R41, R62 ;  /* 0x000000293c3e7223 */ /* 0x000fe2000000003e */
[C---:B------:R-:W-:Y:S01]  /*0fb0*/  FFMA R25, R5.reuse, R25, R24 ;  /* 0x0000001905197223 */ /* 0x040fe20000000018 */
[C---:B------:R-:W-:Y:S01]  /*0fc0*/  FFMA R21, R5.reuse, R21, R20 ;  /* 0x0000001505157223 */ /* 0x040fe20000000014 */
[----:B------:R-:W5:Y:S01]  /*0fd0*/  LDS R16, [R4+0x140] ;  /* 0x0001400004107984 */ /* 0x000f620000000800 */
[C---:B------:R-:W-:Y:S01]  /*0fe0*/  FFMA R37, R5.reuse, R37, R36 ;  /* 0x0000002505257223 */ /* 0x040fe20000000024 */
[C---:B------:R-:W-:Y:S01]  /*0ff0*/  FFMA R29, R5.reuse, R29, R28 ;  /* 0x0000001d051d7223 */ /* 0x040fe2000000001c */
[----:B------:R-:W-:Y:S01]  /*1000*/  FFMA R5, R5, R41, R40 ;  /* 0x0000002905057223 */ /* 0x000fe20000000028 */
[C---:B------:R-:W-:Y:S01]  /*1010*/  FFMA R28, R73.reuse, R22, R51 ;  /* 0x00000016491c7223 */ /* 0x040fe20000000033 */
[C---:B------:R-:W-:Y:S01]  /*1020*/  FFMA R24, R73.reuse, R18, R71 ;  /* 0x0000001249187223 */ /* 0x040fe20000000047 */
[C---:B------:R-:W-:Y:S01]  /*1030*/  FFMA R20, R73.reuse, R14, R75 ;  /* 0x0000000e49147223 */ /* 0x040fe2000000004b */
[C---:B------:R-:W-:Y:S01]  /*1040*/  FFMA R40, R73.reuse, R30, R69 ;  /* 0x0000001e49287223 */ /* 0x040fe20000000045 */
[C---:B------:R-:W-:Y:S01]  /*1050*/  FFMA R36, R73.reuse, R38, R49 ;  /* 0x0000002649247223 */ /* 0x040fe20000000031 */
[----:B----4-:R-:W-:Y:S01]  /*1060*/  FFMA R25, R44, R26, R25 ;  /* 0x0000001a2c197223 */ /* 0x010fe20000000019 */
[----:B------:R-:W-:Y:S01]  /*1070*/  FFMA R60, R73, R42, R53 ;  /* 0x0000002a493c7223 */ /* 0x000fe20000000035 */
[C---:B0-----:R-:W-:Y:S01]  /*1080*/  FFMA R70, R32.reuse, R14, R6 ;  /* 0x0000000e20467223 */ /* 0x041fe20000000006 */
[C---:B------:R-:W-:Y:S01]  /*1090*/  FFMA R65, R32.reuse, R26, R65 ;  /* 0x0000001a20417223 */ /* 0x040fe20000000041 */
[----:B------:R0:W4:Y:S01]  /*10a0*/  LDS R6, [R4+0x180] ;  /* 0x0001800004067984 */ /* 0x0001220000000800 */
[C---:B------:R-:W-:Y:S01]  /*10b0*/  FFMA R64, R32.reuse, R22, R77 ;  /* 0x0000001620407223 */ /* 0x040fe2000000004d */
[C---:B------:R-:W-:Y:S01]  /*10c0*/  FFMA R66, R32.reuse, R18, R66 ;  /* 0x0000001220427223 */ /* 0x040fe20000000042 */
[C---:B------:R-:W-:Y:S01]  /*10d0*/  FFMA R72, R32.reuse, R38, R45 ;  /* 0x0000002620487223 */ /* 0x040fe2000000002d */
[C---:B------:R-:W-:Y:S01]  /*10e0*/  FFMA R11, R32.reuse, R34, R11 ;  /* 0x00000022200b7223 */ /* 0x040fe2000000000b */
[C---:B------:R-:W-:Y:S01]  /*10f0*/  FFMA R76, R32.reuse, R30, R63 ;  /* 0x0000001e204c7223 */ /* 0x040fe2000000003f */
[----:B------:R-:W-:Y:S01]  /*1100*/  FFMA R46, R32, R42, R46 ;  /* 0x0000002a202e7223 */ /* 0x000fe2000000002e */
[----:B0-----:R-:W-:Y:S01]  /*1110*/  IADD3 R4, PT, PT, R4, 0x200, RZ ;  /* 0x0000020004047810 */ /* 0x001fe20007ffe0ff */
[C---:B-1----:R-:W-:Y:S01]  /*1120*/  FFMA R67, R10.reuse, R26, R67 ;  /* 0x0000001a0a437223 */ /* 0x042fe20000000043 */
        /* <DEDUP_REMOVED lines=12> */
[C---:B------:R-:W-:Y:S01]  /*11f0*/  FFMA R30, R44.reuse, R30, R29 ;  /* 0x0000001e2c1e7223 */ /* 0x040fe2000000001d */
[----:B------:R-:W-:Y:S01]  /*1200*/  FFMA R44, R44, R42, R5 ;  /* 0x0000002a2c2c7223 */ /* 0x000fe20000000005 */
[C---:B--2---:R-:W-:Y:S01]  /*1210*/  FFMA R49, R12.reuse, R39, R36 ;  /* 0x000000270c317223 */ /* 0x044fe20000000024 */
[----:B------:R-:W-:Y:S01]  /*1220*/  FFMA R41, R12, R31, R40 ;  /* 0x0000001f0c297223 */ /* 0x000fe20000000028 */
[C---:B---3--:R-:W-:Y:S01]  /*1230*/  FFMA R65, R8.reuse, R27, R65 ;  /* 0x0000001b08417223 */ /* 0x048fe20000000041 */
[C---:B------:R-:W-:Y:S01]  /*1240*/  FFMA R37, R8.reuse, R23, R64 ;  /* 0x0000001708257223 */ /* 0x040fe20000000040 */
[C---:B------:R-:W-:Y:S01]  /*1250*/  FFMA R75, R8.reuse, R19, R66 ;  /* 0x00000013084b7223 */ /* 0x040fe20000000042 */
[C---:B------:R-:W-:Y:S01]  /*1260*/  FFMA R70, R8.reuse, R15, R70 ;  /* 0x0000000f08467223 */ /* 0x040fe20000000046 */
[C---:B------:R-:W-:Y:S01]  /*1270*/  FFMA R45, R8.reuse, R39, R72 ;  /* 0x00000027082d7223 */ /* 0x040fe20000000048 */
[C---:B------:R-:W-:Y:S01]  /*1280*/  FFMA R11, R8.reuse, R35, R11 ;  /* 0x00000023080b7223 */ /* 0x040fe2000000000b */
[C---:B------:R-:W-:Y:S01]  /*1290*/  FFMA R63, R8.reuse, R31, R76 ;  /* 0x0000001f083f7223 */ /* 0x040fe2000000004c */
[----:B------:R-:W-:Y:S01]  /*12a0*/  FFMA R5, R8, R43, R46 ;  /* 0x0000002b08057223 */ /* 0x000fe2000000002e */
[----:B-----5:R-:W-:Y:S01]  /*12b0*/  FFMA R61, R16, R31, R32 ;  /* 0x0000001f103d7223 */ /* 0x020fe20000000020 */
        /* <DEDUP_REMOVED lines=13> */
[C---:B----4-:R-:W-:Y:S01]  /*1390*/  FFMA R40, R6.reuse, R27, R25 ;  /* 0x0000001b06287223 */ /* 0x050fe20000000019 */
[C---:B------:R-:W-:Y:S01]  /*13a0*/  FFMA R36, R6.reuse, R23, R22 ;  /* 0x0000001706247223 */ /* 0x040fe20000000016 */
[C---:B------:R-:W-:Y:S01]  /*13b0*/  FFMA R38, R6.reuse, R19, R18 ;  /* 0x0000001306267223 */ /* 0x040fe20000000012 */
[C---:B------:R-:W-:Y:S01]  /*13c0*/  FFMA R32, R6.reuse, R15, R14 ;  /* 0x0000000f06207223 */ /* 0x040fe2000000000e */
[C---:B------:R-:W-:Y:S01]  /*13d0*/  FFMA R10, R6.reuse, R39, R10 ;  /* 0x00000027060a7223 */ /* 0x040fe2000000000a */
[C---:B------:R-:W-:Y:S01]  /*13e0*/  FFMA R8, R6.reuse, R35, R34 ;  /* 0x0000002306087223 */ /* 0x040fe20000000022 */
[C---:B------:R-:W-:Y:S01]  /*13f0*/  FFMA R42, R6.reuse, R31, R30 ;  /* 0x0000001f062a7223 */ /* 0x040fe2000000001e */
[----:B------:R-:W-:Y:S01]  /*1400*/  FFMA R44, R6, R43, R44 ;  /* 0x0000002b062c7223 */ /* 0x000fe2000000002c */
[----:B------:R-:W-:Y:S06]  /*1410*/  BRA.U UP0, `(.L_x_0) ;  /* 0xfffffff500907547 */ /* 0x000fec000b83ffff */
[----:B------:R-:W-:Y:S05]  /*1420*/  @P1 BRA `(.L_x_1) ;  /* 0xfffffff400781947 */ /* 0x000fea000383ffff */
[----:B------:R-:W-:Y:S05]  /*1430*/  @P0 BRA `(.L_x_2) ;  /* 0xffffffec00a00947 */ /* 0x000fea000383ffff */
[----:B------:R-:W0:Y:S01]  /*1440*/  LDC.64 R6, c[0x0][0x390] ;  /* 0x0000e400ff067b82 */ /* 0x000e220000000a00 */
[----:B------:R-:W-:Y:S02]  /*1450*/  SHF.L.U32 R0, R0, 0xb, RZ ;  /* 0x0000000b00007819 */ /* 0x000fe400000006ff */
[----:B------:R-:W-:Y:S02]  /*1460*/  SHF.L.U32 R3, R2, 0xa, RZ ;  /* 0x0000000a02037819 */ /* 0x000fe400000006ff */
[----:B------:R-:W-:Y:S02]  /*1470*/  LOP3.LUT R0, R0, 0x7ffc0000, RZ, 0xc0, !PT ;  /* 0x7ffc000000007812 */ /* 0x000fe400078ec0ff */
[----:B------:R-:W-:Y:S02]  /*1480*/  SHF.L.U32 R2, R2, 0x1, RZ ;  /* 0x0000000102027819 */ /* 0x000fe400000006ff */
[----:B------:R-:W-:Y:S02]  /*1490*/  LOP3.LUT R3, R0, 0xe000, R3, 0xf8, !PT ;  /* 0x0000e00000037812 */ /* 0x000fe400078ef803 */
[----:B------:R-:W-:-:S02]  /*14a0*/  LOP3.LUT R2, R2, 0xe, RZ, 0xc0, !PT ;  /* 0x0000000e02027812 */ /* 0x000fc400078ec0ff */
[----:B------:R-:W-:-:S04]  /*14b0*/  LOP3.LUT R3, R3, R54, RZ, 0xfc, !PT ;  /* 0x0000003603037212 */ /* 0x000fc800078efcff */
[----:B------:R-:W-:-:S05]  /*14c0*/  IADD3 R3, PT, PT, R3, R2, RZ ;  /* 0x0000000203037210 */ /* 0x000fca0007ffe0ff */
[----:B0-----:R-:W-:-:S05]  /*14d0*/  IMAD.WIDE.U32 R6, R3, 0x4, R6 ;  /* 0x0000000403067825 */ /* 0x001fca00078e0006 */
[----:B------:R-:W-:Y:S04]  /*14e0*/  STG.E desc[UR8][R6.64], R69 ;  /* 0x0000004506007986 */ /* 0x000fe8000c101908 */
        /* <DEDUP_REMOVED lines=30> */
[----:B------:R-:W-:Y:S01]  /*16d0*/  STG.E desc[UR8][R6.64+0xc4044], R44 ;  /* 0x0c40442c06007986 */ /* 0x000fe2000c101908 */
[----:B------:R-:W-:Y:S05]  /*16e0*/  EXIT ;  /* 0x000000000000794d */ /* 0x000fea0003800000 */
.L_x_3:
[----:B------:R-:W-:-:S00]  /*16f0*/  BRA `(.L_x_3) ;  /* 0xfffffffc00fc7947 */ /* 0x000fc0000383ffff */
[----:B------:R-:W-:-:S00]  /*1700*/  NOP ;  /* 0x0000000000007918 */ /* 0x000fc00000000000 */
[----:B------:R-:W-:-:S00]  /*1710*/  NOP ;  /* 0x0000000000007918 */ /* 0x000fc00000000000 */
[----:B------:R-:W-:-:S00]  /*1720*/  NOP ;  /* 0x0000000000007918 */ /* 0x000fc00000000000 */
[----:B------:R-:W-:-:S00]  /*1730*/  NOP ;  /* 0x0000000000007918 */ /* 0x000fc00000000000 */
[----:B------:R-:W-:-:S00]  /*1740*/  NOP ;  /* 0x0000000000007918 */ /* 0x000fc00000000000 */
[----:B------:R-:W-:-:S00]  /*1750*/  NOP ;  /* 0x0000000000007918 */ /* 0x000fc00000000000 */
[----:B------:R-:W-:-:S00]  /*1760*/  NOP ;  /* 0x0000000000007918 */ /* 0x000fc00000000000 */
[----:B------:R-:W-:-:S00]  /*1770*/  NOP ;  /* 0x0000000000007918 */ /* 0x000fc00000000000 */
.L_x_4:


//--------------------- .nv.shared.mymatmul_kernel0 --------------------------
	.section	.nv.shared.mymatmul_kernel0,"aw",@nobits
	.sectionflags	@""
	.align	4
.nv.shared.mymatmul_kernel0:
	.zero		13312


//--------------------- .nv.shared.reserved.0     --------------------------
	.section	.nv.shared.reserved.0,"aw",@nobits
	.weak		__nv_reservedSMEM_offset_0_alias
	.size		__nv_reservedSMEM_offset_0_alias, 0, 64
	.other		__nv_reservedSMEM_offset_0_alias,@"STO_CUDA_RESERVED_SHARED STV_DEFAULT"
__nv_reservedSMEM_offset_0_alias:
	.zero		0
	.zero		64


//--------------------- .nv.constant0.mymatmul_kernel0 --------------------------
	.section	.nv.constant0.mymatmul_kernel0,"a",@progbits
	.sectionflags	@""
	.align	4
.nv.constant0.mymatmul_kernel0:
	.zero		920


//--------------------- SYMBOLS --------------------------

	.type		.nv.reservedSmem.offset0,@object
	.size		.nv.reservedSmem.offset0,0x4
	.type		.nv.reservedSmem.cap,@object
	.size		.nv.reservedSmem.cap,0x4
